//
// Generated by NVIDIA NVVM Compiler
//
// Compiler Build ID: CL-36424714
// Cuda compilation tools, release 13.0, V13.0.88
// Based on NVVM 20.0.0
//

.version 9.0
.target sm_100
.address_size 64

	// .globl	_Z26matrixMultiplicationKernelPdS_S_iii

.visible .entry _Z26matrixMultiplicationKernelPdS_S_iii(
	.param .u64 .ptr .align 1 _Z26matrixMultiplicationKernelPdS_S_iii_param_0,
	.param .u64 .ptr .align 1 _Z26matrixMultiplicationKernelPdS_S_iii_param_1,
	.param .u64 .ptr .align 1 _Z26matrixMultiplicationKernelPdS_S_iii_param_2,
	.param .u32 _Z26matrixMultiplicationKernelPdS_S_iii_param_3,
	.param .u32 _Z26matrixMultiplicationKernelPdS_S_iii_param_4,
	.param .u32 _Z26matrixMultiplicationKernelPdS_S_iii_param_5
)
{
	.reg .pred 	%p<13>;
	.reg .b32 	%r<18>;
	.reg .b64 	%rd<57>;
	.reg .b64 	%fd<70>;

	ld.param.u64 	%rd21, [_Z26matrixMultiplicationKernelPdS_S_iii_param_0];
	ld.param.u64 	%rd22, [_Z26matrixMultiplicationKernelPdS_S_iii_param_1];
	ld.param.u64 	%rd20, [_Z26matrixMultiplicationKernelPdS_S_iii_param_2];
	ld.param.u32 	%r6, [_Z26matrixMultiplicationKernelPdS_S_iii_param_3];
	ld.param.u32 	%r4, [_Z26matrixMultiplicationKernelPdS_S_iii_param_4];
	ld.param.u32 	%r5, [_Z26matrixMultiplicationKernelPdS_S_iii_param_5];
	cvta.to.global.u64 	%rd1, %rd22;
	cvta.to.global.u64 	%rd2, %rd21;
	mov.u32 	%r7, %ctaid.x;
	mov.u32 	%r8, %ntid.x;
	mov.u32 	%r9, %tid.x;
	mad.lo.s32 	%r1, %r7, %r8, %r9;
	mov.u32 	%r10, %ctaid.y;
	mad.lo.s32 	%r11, %r10, %r8, %r9;
	setp.ge.s32 	%p1, %r1, %r5;
	setp.ge.s32 	%p2, %r11, %r6;
	or.pred  	%p3, %p1, %p2;
	mov.f64 	%fd69, 0d0000000000000000;
	@%p3 bra 	$L__BB0_13;
	cvt.s64.s32 	%rd3, %r4;
	setp.eq.s32 	%p4, %r4, 0;
	@%p4 bra 	$L__BB0_13;
	mul.lo.s32 	%r12, %r4, %r1;
	cvt.s64.s32 	%rd4, %r12;
	mul.lo.s32 	%r13, %r5, %r11;
	cvt.s64.s32 	%rd5, %r13;
	setp.lt.u32 	%p5, %r4, 8;
	mov.f64 	%fd69, 0d0000000000000000;
	mov.b64 	%rd55, 0;
	@%p5 bra 	$L__BB0_5;
	and.b64  	%rd55, %rd3, -8;
	shl.b64 	%rd24, %rd4, 3;
	add.s64 	%rd25, %rd24, %rd2;
	add.s64 	%rd52, %rd25, 32;
	shl.b64 	%rd26, %rd5, 3;
	add.s64 	%rd27, %rd26, %rd1;
	add.s64 	%rd51, %rd27, 32;
	mov.f64 	%fd69, 0d0000000000000000;
	mov.u64 	%rd53, %rd55;
$L__BB0_4:
	.pragma "nounroll";
	ld.global.f64 	%fd18, [%rd52+-32];
	ld.global.f64 	%fd19, [%rd51+-32];
	fma.rn.f64 	%fd20, %fd18, %fd19, %fd69;
	ld.global.f64 	%fd21, [%rd52+-24];
	ld.global.f64 	%fd22, [%rd51+-24];
	fma.rn.f64 	%fd23, %fd21, %fd22, %fd20;
	ld.global.f64 	%fd24, [%rd52+-16];
	ld.global.f64 	%fd25, [%rd51+-16];
	fma.rn.f64 	%fd26, %fd24, %fd25, %fd23;
	ld.global.f64 	%fd27, [%rd52+-8];
	ld.global.f64 	%fd28, [%rd51+-8];
	fma.rn.f64 	%fd29, %fd27, %fd28, %fd26;
	ld.global.f64 	%fd30, [%rd52];
	ld.global.f64 	%fd31, [%rd51];
	fma.rn.f64 	%fd32, %fd30, %fd31, %fd29;
	ld.global.f64 	%fd33, [%rd52+8];
	ld.global.f64 	%fd34, [%rd51+8];
	fma.rn.f64 	%fd35, %fd33, %fd34, %fd32;
	ld.global.f64 	%fd36, [%rd52+16];
	ld.global.f64 	%fd37, [%rd51+16];
	fma.rn.f64 	%fd38, %fd36, %fd37, %fd35;
	ld.global.f64 	%fd39, [%rd52+24];
	ld.global.f64 	%fd40, [%rd51+24];
	fma.rn.f64 	%fd69, %fd39, %fd40, %fd38;
	add.s64 	%rd53, %rd53, -8;
	add.s64 	%rd52, %rd52, 64;
	add.s64 	%rd51, %rd51, 64;
	setp.ne.s64 	%p6, %rd53, 0;
	@%p6 bra 	$L__BB0_4;
$L__BB0_5:
	and.b32  	%r14, %r4, 7;
	setp.eq.s32 	%p7, %r14, 0;
	@%p7 bra 	$L__BB0_13;
	and.b64  	%rd28, %rd3, 7;
	add.s64 	%rd29, %rd28, -1;
	setp.lt.u64 	%p8, %rd29, 3;
	@%p8 bra 	$L__BB0_8;
	add.s64 	%rd30, %rd55, %rd4;
	shl.b64 	%rd31, %rd30, 3;
	add.s64 	%rd32, %rd2, %rd31;
	ld.global.f64 	%fd42, [%rd32];
	add.s64 	%rd33, %rd55, %rd5;
	shl.b64 	%rd34, %rd33, 3;
	add.s64 	%rd35, %rd1, %rd34;
	ld.global.f64 	%fd43, [%rd35];
	fma.rn.f64 	%fd44, %fd42, %fd43, %fd69;
	ld.global.f64 	%fd45, [%rd32+8];
	ld.global.f64 	%fd46, [%rd35+8];
	fma.rn.f64 	%fd47, %fd45, %fd46, %fd44;
	ld.global.f64 	%fd48, [%rd32+16];
	ld.global.f64 	%fd49, [%rd35+16];
	fma.rn.f64 	%fd50, %fd48, %fd49, %fd47;
	ld.global.f64 	%fd51, [%rd32+24];
	ld.global.f64 	%fd52, [%rd35+24];
	fma.rn.f64 	%fd69, %fd51, %fd52, %fd50;
	add.s64 	%rd55, %rd55, 4;
$L__BB0_8:
	and.b32  	%r15, %r4, 3;
	setp.eq.s32 	%p9, %r15, 0;
	@%p9 bra 	$L__BB0_13;
	setp.eq.s32 	%p10, %r15, 1;
	@%p10 bra 	$L__BB0_11;
	add.s64 	%rd36, %rd55, %rd4;
	shl.b64 	%rd37, %rd36, 3;
	add.s64 	%rd38, %rd2, %rd37;
	ld.global.f64 	%fd54, [%rd38];
	add.s64 	%rd39, %rd55, %rd5;
	shl.b64 	%rd40, %rd39, 3;
	add.s64 	%rd41, %rd1, %rd40;
	ld.global.f64 	%fd55, [%rd41];
	fma.rn.f64 	%fd56, %fd54, %fd55, %fd69;
	ld.global.f64 	%fd57, [%rd38+8];
	ld.global.f64 	%fd58, [%rd41+8];
	fma.rn.f64 	%fd69, %fd57, %fd58, %fd56;
	add.s64 	%rd55, %rd55, 2;
$L__BB0_11:
	and.b32  	%r16, %r4, 1;
	setp.eq.b32 	%p11, %r16, 1;
	not.pred 	%p12, %p11;
	@%p12 bra 	$L__BB0_13;
	add.s64 	%rd42, %rd55, %rd4;
	shl.b64 	%rd43, %rd42, 3;
	add.s64 	%rd44, %rd2, %rd43;
	ld.global.f64 	%fd59, [%rd44];
	add.s64 	%rd45, %rd55, %rd5;
	shl.b64 	%rd46, %rd45, 3;
	add.s64 	%rd47, %rd1, %rd46;
	ld.global.f64 	%fd60, [%rd47];
	fma.rn.f64 	%fd69, %fd59, %fd60, %fd69;
$L__BB0_13:
	cvta.to.global.u64 	%rd48, %rd20;
	mad.lo.s32 	%r17, %r5, %r11, %r6;
	mul.wide.s32 	%rd49, %r17, 8;
	add.s64 	%rd50, %rd48, %rd49;
	st.global.f64 	[%rd50], %fd69;
	ret;

}


// ===== COMPILED SASS (sm_100) =====

	.target	sm_100

	.elftype	@"ET_EXEC"


//--------------------- .note.nv.tkinfo           --------------------------
	.section	.note.nv.tkinfo,"",@"SHT_NOTE"
	.sectionflags	@"SHF_NOTE_NV_TKINFO"
	.tkinfo
        /*0018*/ 	.word	0x00000002
        /*0030*/ 	.string	""
        /*0030*/ 	.string	"ptxas"
        /*0030*/ 	.string	"Cuda compilation tools, release 13.0, V13.0.88"
        /*0030*/ 	.string	"Build cuda_13.0.r13.0/compiler.36424714_0"
        /*0030*/ 	.string	"-arch sm_100 -m 64 "



//--------------------- .note.nv.cuinfo           --------------------------
	.section	.note.nv.cuinfo,"",@"SHT_NOTE"
	.sectionflags	@"SHF_NOTE_NV_CUINFO"
        /*0018*/ 	.short	0x0002
        /*001a*/ 	.short	0x0064
        /*001c*/ 	.short	0x0082
	.zero		2


//--------------------- .nv.info                  --------------------------
	.section	.nv.info,"",@"SHT_CUDA_INFO"
	.align	4


	//----- nvinfo : EIATTR_REGCOUNT
	.align		4
        /*0000*/ 	.byte	0x04, 0x2f
        /*0002*/ 	.short	(.L_1 - .L_0)
	.align		4
.L_0:
        /*0004*/ 	.word	index@(_Z26matrixMultiplicationKernelPdS_S_iii)
        /*0008*/ 	.word	0x00000020


	//----- nvinfo : EIATTR_FRAME_SIZE
	.align		4
.L_1:
        /*000c*/ 	.byte	0x04, 0x11
        /*000e*/ 	.short	(.L_3 - .L_2)
	.align		4
.L_2:
        /*0010*/ 	.word	index@(_Z26matrixMultiplicationKernelPdS_S_iii)
        /*0014*/ 	.word	0x00000000


	//----- nvinfo : EIATTR_MIN_STACK_SIZE
	.align		4
.L_3:
        /*0018*/ 	.byte	0x04, 0x12
        /*001a*/ 	.short	(.L_5 - .L_4)
	.align		4
.L_4:
        /*001c*/ 	.word	index@(_Z26matrixMultiplicationKernelPdS_S_iii)
        /*0020*/ 	.word	0x00000000
.L_5:


//--------------------- .nv.compat                --------------------------
	.section	.nv.compat,"",@"SHT_CUDA_COMPAT_INFO"
	.align	4
        /*0000*/ 	.byte	0x02, 0x09, 0x00, 0x00, 0x02, 0x02, 0x01, 0x00, 0x02, 0x05, 0x05, 0x00, 0x03, 0x07, 0x01, 0x01
        /*0010*/ 	.byte	0x02, 0x03, 0x00, 0x00, 0x02, 0x06, 0x01, 0x00, 0x04, 0x0b, 0x08, 0x00, 0x01, 0x00, 0x00, 0x00
        /*0020*/ 	.byte	0x00, 0x00, 0x00, 0x00


//--------------------- .nv.info._Z26matrixMultiplicationKernelPdS_S_iii --------------------------
	.section	.nv.info._Z26matrixMultiplicationKernelPdS_S_iii,"",@"SHT_CUDA_INFO"
	.sectionflags	@""
	.align	4


	//----- nvinfo : EIATTR_CUDA_API_VERSION
	.align		4
        /*0000*/ 	.byte	0x04, 0x37
        /*0002*/ 	.short	(.L_7 - .L_6)
.L_6:
        /*0004*/ 	.word	0x00000082


	//----- nvinfo : EIATTR_KPARAM_INFO
	.align		4
.L_7:
        /*0008*/ 	.byte	0x04, 0x17
        /*000a*/ 	.short	(.L_9 - .L_8)
.L_8:
        /*000c*/ 	.word	0x00000000
        /*0010*/ 	.short	0x0005
        /*0012*/ 	.short	0x0020
        /*0014*/ 	.byte	0x00, 0xf0, 0x11, 0x00


	//----- nvinfo : EIATTR_KPARAM_INFO
	.align		4
.L_9:
        /*0018*/ 	.byte	0x04, 0x17
        /*001a*/ 	.short	(.L_11 - .L_10)
.L_10:
        /*001c*/ 	.word	0x00000000
        /*0020*/ 	.short	0x0004
        /*0022*/ 	.short	0x001c
        /*0024*/ 	.byte	0x00, 0xf0, 0x11, 0x00


	//----- nvinfo : EIATTR_KPARAM_INFO
	.align		4
.L_11:
        /*0028*/ 	.byte	0x04, 0x17
        /*002a*/ 	.short	(.L_13 - .L_12)
.L_12:
        /*002c*/ 	.word	0x00000000
        /*0030*/ 	.short	0x0003
        /*0032*/ 	.short	0x0018
        /*0034*/ 	.byte	0x00, 0xf0, 0x11, 0x00


	//----- nvinfo : EIATTR_KPARAM_INFO
	.align		4
.L_13:
        /*0038*/ 	.byte	0x04, 0x17
        /*003a*/ 	.short	(.L_15 - .L_14)
.L_14:
        /*003c*/ 	.word	0x00000000
        /*0040*/ 	.short	0x0002
        /*0042*/ 	.short	0x0010
        /*0044*/ 	.byte	0x00, 0xf5, 0x21, 0x00


	//----- nvinfo : EIATTR_KPARAM_INFO
	.align		4
.L_15:
        /*0048*/ 	.byte	0x04, 0x17
        /*004a*/ 	.short	(.L_17 - .L_16)
.L_16:
        /*004c*/ 	.word	0x00000000
        /*0050*/ 	.short	0x0001
        /*0052*/ 	.short	0x0008
        /*0054*/ 	.byte	0x00, 0xf5, 0x21, 0x00


	//----- nvinfo : EIATTR_KPARAM_INFO
	.align		4
.L_17:
        /*0058*/ 	.byte	0x04, 0x17
        /*005a*/ 	.short	(.L_19 - .L_18)
.L_18:
        /*005c*/ 	.word	0x00000000
        /*0060*/ 	.short	0x0000
        /*0062*/ 	.short	0x0000
        /*0064*/ 	.byte	0x00, 0xf5, 0x21, 0x00


	//----- nvinfo : EIATTR_SPARSE_MMA_MASK
	.align		4
.L_19:
        /*0068*/ 	.byte	0x03, 0x50
        /*006a*/ 	.short	0x0000


	//----- nvinfo : EIATTR_MAXREG_COUNT
	.align		4
        /*006c*/ 	.byte	0x03, 0x1b
        /*006e*/ 	.short	0x00ff


	//----- nvinfo : EIATTR_MERCURY_ISA_VERSION
	.align		4
        /*0070*/ 	.byte	0x03, 0x5f
        /*0072*/ 	.short	0x0101


	//----- nvinfo : EIATTR_VRC_CTA_INIT_COUNT
	.align		4
        /*0074*/ 	.byte	0x02, 0x4a
	.zero		1
	.zero		1


	//----- nvinfo : EIATTR_EXIT_INSTR_OFFSETS
	.align		4
        /*0078*/ 	.byte	0x04, 0x1c
        /*007a*/ 	.short	(.L_21 - .L_20)


	//   ....[0]....
.L_20:
        /*007c*/ 	.word	0x00000920


	//----- nvinfo : EIATTR_CRS_STACK_SIZE
	.align		4
.L_21:
        /*0080*/ 	.byte	0x04, 0x1e
        /*0082*/ 	.short	(.L_23 - .L_22)
.L_22:
        /*0084*/ 	.word	0x00000000


	//----- nvinfo : EIATTR_CBANK_PARAM_SIZE
	.align		4
.L_23:
        /*0088*/ 	.byte	0x03, 0x19
        /*008a*/ 	.short	0x0024


	//----- nvinfo : EIATTR_PARAM_CBANK
	.align		4
        /*008c*/ 	.byte	0x04, 0x0a
        /*008e*/ 	.short	(.L_25 - .L_24)
	.align		4
.L_24:
        /*0090*/ 	.word	index@(.nv.constant0._Z26matrixMultiplicationKernelPdS_S_iii)
        /*0094*/ 	.short	0x0380
        /*0096*/ 	.short	0x0024


	//----- nvinfo : EIATTR_SW_WAR
	.align		4
.L_25:
        /*0098*/ 	.byte	0x04, 0x36
        /*009a*/ 	.short	(.L_27 - .L_26)
.L_26:
        /*009c*/ 	.word	0x00000008
.L_27:


//--------------------- .nv.callgraph             --------------------------
	.section	.nv.callgraph,"",@"SHT_CUDA_CALLGRAPH"
	.align	4
	.sectionentsize	8
	.align		4
        /*0000*/ 	.word	0x00000000
	.align		4
        /*0004*/ 	.word	0xffffffff
	.align		4
        /*0008*/ 	.word	0x00000000
	.align		4
        /*000c*/ 	.word	0xfffffffe
	.align		4
        /*0010*/ 	.word	0x00000000
	.align		4
        /*0014*/ 	.word	0xfffffffd
	.align		4
        /*0018*/ 	.word	0x00000000
	.align		4
        /*001c*/ 	.word	0xfffffffc


//--------------------- .text._Z26matrixMultiplicationKernelPdS_S_iii --------------------------
	.section	.text._Z26matrixMultiplicationKernelPdS_S_iii,"ax",@progbits
	.align	128
        .global         _Z26matrixMultiplicationKernelPdS_S_iii
        .type           _Z26matrixMultiplicationKernelPdS_S_iii,@function
        .size           _Z26matrixMultiplicationKernelPdS_S_iii,(.L_x_6 - _Z26matrixMultiplicationKernelPdS_S_iii)
        .other          _Z26matrixMultiplicationKernelPdS_S_iii,@"STO_CUDA_ENTRY STV_DEFAULT"
_Z26matrixMultiplicationKernelPdS_S_iii:
.text._Z26matrixMultiplicationKernelPdS_S_iii:
[----:B------:R-:W-:Y:S01]  /*0000*/  LDC R1, c[0x0][0x37c] ;  /* 0x0000df00ff017b82 */ /* 0x000fe20000000800 */
[----:B------:R-:W0:Y:S07]  /*0010*/  S2R R5, SR_TID.X ;  /* 0x0000000000057919 */ /* 0x000e2e0000002100 */
[----:B------:R-:W0:Y:S01]  /*0020*/  S2UR UR5, SR_CTAID.Y ;  /* 0x00000000000579c3 */ /* 0x000e220000002600 */
[----:B------:R-:W1:Y:S01]  /*0030*/  LDCU UR6, c[0x0][0x3a0] ;  /* 0x00007400ff0677ac */ /* 0x000e620008000800 */
[----:B------:R-:W-:Y:S01]  /*0040*/  BSSY.RECONVERGENT B0, `(.L_x_0) ;  /* 0x0000089000007945 */ /* 0x000fe20003800200 */
[----:B------:R-:W-:-:S05]  /*0050*/  CS2R R20, SRZ ;  /* 0x0000000000147805 */ /* 0x000fca000001ff00 */
[----:B------:R-:W0:Y:S08]  /*0060*/  LDC R0, c[0x0][0x360] ;  /* 0x0000d800ff007b82 */ /* 0x000e300000000800 */
[----:B------:R-:W2:Y:S08]  /*0070*/  S2UR UR4, SR_CTAID.X ;  /* 0x00000000000479c3 */ /* 0x000eb00000002500 */
[----:B------:R-:W3:Y:S01]  /*0080*/  LDC.64 R8, c[0x0][0x398] ;  /* 0x0000e600ff087b82 */ /* 0x000ee20000000a00 */
[----:B0-----:R-:W-:-:S02]  /*0090*/  IMAD R3, R0, UR5, R5 ;  /* 0x0000000500037c24 */ /* 0x001fc4000f8e0205 */
[----:B--2---:R-:W-:Y:S01]  /*00a0*/  IMAD R0, R0, UR4, R5 ;  /* 0x0000000400007c24 */ /* 0x004fe2000f8e0205 */
[----:B------:R-:W0:Y:S02]  /*00b0*/  LDCU.64 UR4, c[0x0][0x358] ;  /* 0x00006b00ff0477ac */ /* 0x000e240008000a00 */
[----:B---3--:R-:W-:-:S04]  /*00c0*/  ISETP.GE.AND P0, PT, R3, R8, PT ;  /* 0x000000080300720c */ /* 0x008fc80003f06270 */
[----:B-1----:R-:W-:-:S04]  /*00d0*/  ISETP.GE.OR P0, PT, R0, UR6, P0 ;  /* 0x0000000600007c0c */ /* 0x002fc80008706670 */
[----:B------:R-:W-:-:S13]  /*00e0*/  ISETP.EQ.OR P0, PT, R9, RZ, P0 ;  /* 0x000000ff0900720c */ /* 0x000fda0000702670 */
[----:B0-----:R-:W-:Y:S05]  /*00f0*/  @P0 BRA `(.L_x_1) ;  /* 0x0000000400f40947 */ /* 0x001fea0003800000 */
[C---:B------:R-:W-:Y:S01]  /*0100*/  ISETP.GE.U32.AND P0, PT, R9.reuse, 0x8, PT ;  /* 0x000000080900780c */ /* 0x040fe20003f06070 */
[----:B------:R-:W-:Y:S01]  /*0110*/  IMAD R0, R0, R9, RZ ;  /* 0x0000000900007224 */ /* 0x000fe200078e02ff */
[----:B------:R-:W-:Y:S01]  /*0120*/  LOP3.LUT P1, RZ, R9, 0x7, RZ, 0xc0, !PT ;  /* 0x0000000709ff7812 */ /* 0x000fe2000782c0ff */
[----:B------:R-:W-:Y:S01]  /*0130*/  IMAD R2, R3, UR6, RZ ;  /* 0x0000000603027c24 */ /* 0x000fe2000f8e02ff */
[----:B------:R-:W-:Y:S02]  /*0140*/  CS2R R4, SRZ ;  /* 0x0000000000047805 */ /* 0x000fe4000001ff00 */
[----:B------:R-:W-:Y:S02]  /*0150*/  CS2R R20, SRZ ;  /* 0x0000000000147805 */ /* 0x000fe4000001ff00 */
[----:B------:R-:W-:Y:S02]  /*0160*/  SHF.R.S32.HI R7, RZ, 0x1f, R0 ;  /* 0x0000001fff077819 */ /* 0x000fe40000011400 */
[----:B------:R-:W-:-:S03]  /*0170*/  SHF.R.S32.HI R25, RZ, 0x1f, R2 ;  /* 0x0000001fff197819 */ /* 0x000fc60000011402 */
[----:B------:R-:W-:Y:S05]  /*0180*/  @!P0 BRA `(.L_x_2) ;  /* 0x0000000000c88947 */ /* 0x000fea0003800000 */
[----:B------:R-:W0:Y:S01]  /*0190*/  LDCU.128 UR8, c[0x0][0x380] ;  /* 0x00007000ff0877ac */ /* 0x000e220008000c00 */
[----:B------:R-:W-:Y:S02]  /*01a0*/  SHF.R.S32.HI R4, RZ, 0x1f, R9 ;  /* 0x0000001fff047819 */ /* 0x000fe40000011409 */
[----:B------:R-:W-:Y:S02]  /*01b0*/  CS2R R20, SRZ ;  /* 0x0000000000147805 */ /* 0x000fe4000001ff00 */
[----:B------:R-:W-:Y:S01]  /*01c0*/  LOP3.LUT R5, R9, 0xfffffff8, RZ, 0xc0, !PT ;  /* 0xfffffff809057812 */ /* 0x000fe200078ec0ff */
[----:B------:R-:W-:-:S04]  /*01d0*/  IMAD.MOV.U32 R24, RZ, RZ, R4 ;  /* 0x000000ffff187224 */ /* 0x000fc800078e0004 */
[----:B------:R-:W-:Y:S01]  /*01e0*/  IMAD.MOV.U32 R6, RZ, RZ, R5 ;  /* 0x000000ffff067224 */ /* 0x000fe200078e0005 */
[----:B0-----:R-:W-:Y:S02]  /*01f0*/  LEA R16, P0, R0, UR8, 0x3 ;  /* 0x0000000800107c11 */ /* 0x001fe4000f8018ff */
[----:B------:R-:W-:Y:S02]  /*0200*/  LEA R17, P2, R2, UR10, 0x3 ;  /* 0x0000000a02117c11 */ /* 0x000fe4000f8418ff */
[----:B------:R-:W-:Y:S02]  /*0210*/  LEA.HI.X R11, R0, UR9, R7, 0x3, P0 ;  /* 0x00000009000b7c11 */ /* 0x000fe400080f1c07 */
[----:B------:R-:W-:Y:S02]  /*0220*/  IADD3 R16, P0, PT, R16, 0x20, RZ ;  /* 0x0000002010107810 */ /* 0x000fe40007f1e0ff */
[----:B------:R-:W-:Y:S02]  /*0230*/  IADD3 R17, P3, PT, R17, 0x20, RZ ;  /* 0x0000002011117810 */ /* 0x000fe40007f7e0ff */
[----:B------:R-:W-:Y:S01]  /*0240*/  LEA.HI.X R14, R2, UR11, R25, 0x3, P2 ;  /* 0x0000000b020e7c11 */ /* 0x000fe200090f1c19 */
[----:B------:R-:W-:-:S04]  /*0250*/  IMAD.X R11, RZ, RZ, R11, P0 ;  /* 0x000000ffff0b7224 */ /* 0x000fc800000e060b */
[----:B------:R-:W-:-:S07]  /*0260*/  IMAD.X R14, RZ, RZ, R14, P3 ;  /* 0x000000ffff0e7224 */ /* 0x000fce00018e060e */
.L_x_3:
[----:B------:R-:W-:Y:S02]  /*0270*/  IMAD.MOV.U32 R10, RZ, RZ, R16 ;  /* 0x000000ffff0a7224 */ /* 0x000fe400078e0010 */
[----:B------:R-:W-:Y:S02]  /*0280*/  IMAD.MOV.U32 R12, RZ, RZ, R17 ;  /* 0x000000ffff0c7224 */ /* 0x000fe400078e0011 */
[----:B------:R-:W-:Y:S01]  /*0290*/  IMAD.MOV.U32 R13, RZ, RZ, R14 ;  /* 0x000000ffff0d7224 */ /* 0x000fe200078e000e */
[----:B------:R-:W2:Y:S04]  /*02a0*/  LDG.E.64 R16, desc[UR4][R10.64+-0x18] ;  /* 0xffffe8040a107981 */ /* 0x000ea8000c1e1b00 */
[----:B------:R-:W3:Y:S04]  /*02b0*/  LDG.E.64 R14, desc[UR4][R10.64+-0x20] ;  /* 0xffffe0040a0e7981 */ /* 0x000ee8000c1e1b00 */
[----:B------:R-:W3:Y:S04]  /*02c0*/  LDG.E.64 R18, desc[UR4][R12.64+-0x20] ;  /* 0xffffe0040c127981 */ /* 0x000ee8000c1e1b00 */
[----:B------:R-:W2:Y:S01]  /*02d0*/  LDG.E.64 R22, desc[UR4][R12.64+-0x18] ;  /* 0xffffe8040c167981 */ /* 0x000ea2000c1e1b00 */
[----:B---3--:R-:W-:-:S03]  /*02e0*/  DFMA R18, R14, R18, R20 ;  /* 0x000000120e12722b */ /* 0x008fc60000000014 */
[----:B------:R-:W3:Y:S04]  /*02f0*/  LDG.E.64 R14, desc[UR4][R10.64+-0x10] ;  /* 0xfffff0040a0e7981 */ /* 0x000ee8000c1e1b00 */
[----:B------:R-:W3:Y:S01]  /*0300*/  LDG.E.64 R20, desc[UR4][R12.64+-0x10] ;  /* 0xfffff0040c147981 */ /* 0x000ee2000c1e1b00 */
[----:B--2---:R-:W-:-:S03]  /*0310*/  DFMA R22, R16, R22, R18 ;  /* 0x000000161016722b */ /* 0x004fc60000000012 */
[----:B------:R-:W2:Y:S04]  /*0320*/  LDG.E.64 R18, desc[UR4][R10.64+-0x8] ;  /* 0xfffff8040a127981 */ /* 0x000ea8000c1e1b00 */
[----:B------:R-:W2:Y:S01]  /*0330*/  LDG.E.64 R16, desc[UR4][R12.64+-0x8] ;  /* 0xfffff8040c107981 */ /* 0x000ea2000c1e1b00 */
[----:B---3--:R-:W-:-:S03]  /*0340*/  DFMA R20, R14, R20, R22 ;  /* 0x000000140e14722b */ /* 0x008fc60000000016 */
[----:B------:R-:W3:Y:S04]  /*0350*/  LDG.E.64 R14, desc[UR4][R10.64] ;  /* 0x000000040a0e7981 */ /* 0x000ee8000c1e1b00 */
[----:B------:R-:W3:Y:S01]  /*0360*/  LDG.E.64 R22, desc[UR4][R12.64] ;  /* 0x000000040c167981 */ /* 0x000ee2000c1e1b00 */
[----:B--2---:R-:W-:-:S03]  /*0370*/  DFMA R16, R18, R16, R20 ;  /* 0x000000101210722b */ /* 0x004fc60000000014 */
[----:B------:R-:W2:Y:S04]  /*0380*/  LDG.E.64 R18, desc[UR4][R10.64+0x8] ;  /* 0x000008040a127981 */ /* 0x000ea8000c1e1b00 */
[----:B------:R-:W2:Y:S01]  /*0390*/  LDG.E.64 R20, desc[UR4][R12.64+0x8] ;  /* 0x000008040c147981 */ /* 0x000ea2000c1e1b00 */
[----:B------:R-:W-:Y:S01]  /*03a0*/  IADD3 R6, P0, PT, R6, -0x8, RZ ;  /* 0xfffffff806067810 */ /* 0x000fe20007f1e0ff */
[----:B---3--:R-:W-:Y:S02]  /*03b0*/  DFMA R22, R14, R22, R16 ;  /* 0x000000160e16722b */ /* 0x008fe40000000010 */
[----:B------:R-:W3:Y:S04]  /*03c0*/  LDG.E.64 R14, desc[UR4][R10.64+0x10] ;  /* 0x000010040a0e7981 */ /* 0x000ee8000c1e1b00 */
[----:B------:R-:W3:Y:S02]  /*03d0*/  LDG.E.64 R16, desc[UR4][R12.64+0x10] ;  /* 0x000010040c107981 */ /* 0x000ee4000c1e1b00 */
[----:B--2---:R-:W-:-:S02]  /*03e0*/  DFMA R18, R18, R20, R22 ;  /* 0x000000141212722b */ /* 0x004fc40000000016 */
[----:B------:R0:W2:Y:S04]  /*03f0*/  LDG.E.64 R20, desc[UR4][R10.64+0x18] ;  /* 0x000018040a147981 */ /* 0x0000a8000c1e1b00 */
[----:B------:R-:W2:Y:S01]  /*0400*/  LDG.E.64 R22, desc[UR4][R12.64+0x18] ;  /* 0x000018040c167981 */ /* 0x000ea2000c1e1b00 */
[----:B------:R-:W-:Y:S02]  /*0410*/  IADD3.X R24, PT, PT, R24, -0x1, RZ, P0, !PT ;  /* 0xffffffff18187810 */ /* 0x000fe400007fe4ff */
[----:B------:R-:W-:-:S04]  /*0420*/  ISETP.NE.U32.AND P0, PT, R6, RZ, PT ;  /* 0x000000ff0600720c */ /* 0x000fc80003f05070 */
[----:B------:R-:W-:Y:S01]  /*0430*/  ISETP.NE.AND.EX P0, PT, R24, RZ, PT, P0 ;  /* 0x000000ff1800720c */ /* 0x000fe20003f05300 */
[----:B---3--:R-:W-:Y:S01]  /*0440*/  DFMA R14, R14, R16, R18 ;  /* 0x000000100e0e722b */ /* 0x008fe20000000012 */
[----:B------:R-:W-:Y:S02]  /*0450*/  IADD3 R16, P2, PT, R10, 0x40, RZ ;  /* 0x000000400a107810 */ /* 0x000fe40007f5e0ff */
[----:B------:R-:W-:-:S03]  /*0460*/  IADD3 R17, P3, PT, R12, 0x40, RZ ;  /* 0x000000400c117810 */ /* 0x000fc60007f7e0ff */
[----:B0-----:R-:W-:Y:S02]  /*0470*/  IMAD.X R11, RZ, RZ, R11, P2 ;  /* 0x000000ffff0b7224 */ /* 0x001fe400010e060b */
[----:B--2---:R-:W-:Y:S01]  /*0480*/  DFMA R20, R20, R22, R14 ;  /* 0x000000161414722b */ /* 0x004fe2000000000e */
[----:B------:R-:W-:-:S03]  /*0490*/  IMAD.X R14, RZ, RZ, R13, P3 ;  /* 0x000000ffff0e7224 */ /* 0x000fc600018e060d */
[----:B------:R-:W-:Y:S07]  /*04a0*/  @P0 BRA `(.L_x_3) ;  /* 0xfffffffc00700947 */ /* 0x000fee000383ffff */
.L_x_2:
[----:B------:R-:W-:Y:S05]  /*04b0*/  @!P1 BRA `(.L_x_1) ;  /* 0x0000000400049947 */ /* 0x000fea0003800000 */
[----:B------:R-:W-:-:S04]  /*04c0*/  LOP3.LUT R6, R9, 0x7, RZ, 0xc0, !PT ;  /* 0x0000000709067812 */ /* 0x000fc800078ec0ff */
[----:B------:R-:W-:-:S04]  /*04d0*/  IADD3 R6, P1, PT, R6, -0x1, RZ ;  /* 0xffffffff06067810 */ /* 0x000fc80007f3e0ff */
[----:B------:R-:W-:Y:S01]  /*04e0*/  ISETP.GE.U32.AND P0, PT, R6, 0x3, PT ;  /* 0x000000030600780c */ /* 0x000fe20003f06070 */
[----:B------:R-:W-:-:S05]  /*04f0*/  IMAD.X R6, RZ, RZ, -0x1, P1 ;  /* 0xffffffffff067424 */ /* 0x000fca00008e06ff */
[----:B------:R-:W-:-:S13]  /*0500*/  ISETP.GE.U32.AND.EX P0, PT, R6, RZ, PT, P0 ;  /* 0x000000ff0600720c */ /* 0x000fda0003f06100 */
[----:B------:R-:W-:Y:S05]  /*0510*/  @!P0 BRA `(.L_x_4) ;  /* 0x00000000005c8947 */ /* 0x000fea0003800000 */
[----:B------:R-:W0:Y:S01]  /*0520*/  LDCU.128 UR8, c[0x0][0x380] ;  /* 0x00007000ff0877ac */ /* 0x000e220008000c00 */
[-C--:B------:R-:W-:Y:S02]  /*0530*/  IADD3 R12, P0, PT, R0, R5.reuse, RZ ;  /* 0x00000005000c7210 */ /* 0x080fe40007f1e0ff */
[----:B------:R-:W-:-:S03]  /*0540*/  IADD3 R6, P2, PT, R2, R5, RZ ;  /* 0x0000000502067210 */ /* 0x000fc60007f5e0ff */
[--C-:B------:R-:W-:Y:S02]  /*0550*/  IMAD.X R13, R7, 0x1, R4.reuse, P0 ;  /* 0x00000001070d7824 */ /* 0x100fe400000e0604 */
[----:B------:R-:W-:Y:S01]  /*0560*/  IMAD.X R11, R25, 0x1, R4, P2 ;  /* 0x00000001190b7824 */ /* 0x000fe200010e0604 */
[----:B0-----:R-:W-:Y:S02]  /*0570*/  LEA R16, P1, R12, UR8, 0x3 ;  /* 0x000000080c107c11 */ /* 0x001fe4000f8218ff */
[----:B------:R-:W-:Y:S02]  /*0580*/  LEA R10, P3, R6, UR10, 0x3 ;  /* 0x0000000a060a7c11 */ /* 0x000fe4000f8618ff */
[----:B------:R-:W-:Y:S02]  /*0590*/  LEA.HI.X R17, R12, UR9, R13, 0x3, P1 ;  /* 0x000000090c117c11 */ /* 0x000fe400088f1c0d */
[----:B------:R-:W-:-:S03]  /*05a0*/  LEA.HI.X R11, R6, UR11, R11, 0x3, P3 ;  /* 0x0000000b060b7c11 */ /* 0x000fc600098f1c0b */
[----:B------:R-:W2:Y:S04]  /*05b0*/  LDG.E.64 R18, desc[UR4][R16.64] ;  /* 0x0000000410127981 */ /* 0x000ea8000c1e1b00 */
[----:B------:R-:W2:Y:S04]  /*05c0*/  LDG.E.64 R22, desc[UR4][R10.64] ;  /* 0x000000040a167981 */ /* 0x000ea8000c1e1b00 */
[----:B------:R-:W3:Y:S04]  /*05d0*/  LDG.E.64 R12, desc[UR4][R16.64+0x8] ;  /* 0x00000804100c7981 */ /* 0x000ee8000c1e1b00 */
[----:B------:R-:W3:Y:S04]  /*05e0*/  LDG.E.64 R14, desc[UR4][R10.64+0x8] ;  /* 0x000008040a0e7981 */ /* 0x000ee8000c1e1b00 */
[----:B------:R-:W4:Y:S04]  /*05f0*/  LDG.E.64 R26, desc[UR4][R16.64+0x18] ;  /* 0x00001804101a7981 */ /* 0x000f28000c1e1b00 */
[----:B------:R-:W4:Y:S01]  /*0600*/  LDG.E.64 R28, desc[UR4][R10.64+0x18] ;  /* 0x000018040a1c7981 */ /* 0x000f22000c1e1b00 */
[----:B--2---:R-:W-:-:S03]  /*0610*/  DFMA R22, R18, R22, R20 ;  /* 0x000000161216722b */ /* 0x004fc60000000014 */
[----:B------:R-:W2:Y:S04]  /*0620*/  LDG.E.64 R18, desc[UR4][R16.64+0x10] ;  /* 0x0000100410127981 */ /* 0x000ea8000c1e1b00 */
[----:B------:R-:W2:Y:S01]  /*0630*/  LDG.E.64 R20, desc[UR4][R10.64+0x10] ;  /* 0x000010040a147981 */ /* 0x000ea2000c1e1b00 */
[----:B---3--:R-:W-:Y:S01]  /*0640*/  DFMA R12, R12, R14, R22 ;  /* 0x0000000e0c0c722b */ /* 0x008fe20000000016 */
[----:B------:R-:W-:-:S05]  /*0650*/  IADD3 R5, P0, PT, R5, 0x4, RZ ;  /* 0x0000000405057810 */ /* 0x000fca0007f1e0ff */
[----:B------:R-:W-:Y:S02]  /*0660*/  IMAD.X R4, RZ, RZ, R4, P0 ;  /* 0x000000ffff047224 */ /* 0x000fe400000e0604 */
[----:B--2---:R-:W-:-:S08]  /*0670*/  DFMA R20, R18, R20, R12 ;  /* 0x000000141214722b */ /* 0x004fd0000000000c */
[----:B----4-:R-:W-:-:S11]  /*0680*/  DFMA R20, R26, R28, R20 ;  /* 0x0000001c1a14722b */ /* 0x010fd60000000014 */
.L_x_4:
[----:B------:R-:W-:-:S13]  /*0690*/  LOP3.LUT P0, R6, R9, 0x3, RZ, 0xc0, !PT ;  /* 0x0000000309067812 */ /* 0x000fda000780c0ff */
[----:B------:R-:W-:Y:S05]  /*06a0*/  @!P0 BRA `(.L_x_1) ;  /* 0x0000000000888947 */ /* 0x000fea0003800000 */
[----:B------:R-:W0:Y:S01]  /*06b0*/  LDC.64 R14, c[0x0][0x380] ;  /* 0x0000e000ff0e7b82 */ /* 0x000e220000000a00 */
[----:B------:R-:W-:Y:S02]  /*06c0*/  ISETP.NE.AND P1, PT, R6, 0x1, PT ;  /* 0x000000010600780c */ /* 0x000fe40003f25270 */
[----:B------:R-:W-:-:S04]  /*06d0*/  LOP3.LUT R9, R9, 0x1, RZ, 0xc0, !PT ;  /* 0x0000000109097812 */ /* 0x000fc800078ec0ff */
[----:B------:R-:W-:Y:S01]  /*06e0*/  ISETP.NE.U32.AND P0, PT, R9, 0x1, PT ;  /* 0x000000010900780c */ /* 0x000fe20003f05070 */
[----:B------:R-:W1:Y:S06]  /*06f0*/  LDC.64 R16, c[0x0][0x388] ;  /* 0x0000e200ff107b82 */ /* 0x000e6c0000000a00 */
[-C--:B------:R-:W-:Y:S02]  /*0700*/  @P1 IADD3 R6, P2, PT, R0, R5.reuse, RZ ;  /* 0x0000000500061210 */ /* 0x080fe40007f5e0ff */
[----:B------:R-:W2:Y:S01]  /*0710*/  LDC.64 R10, c[0x0][0x380] ;  /* 0x0000e000ff0a7b82 */ /* 0x000ea20000000a00 */
[----:B------:R-:W-:-:S02]  /*0720*/  @P1 IADD3 R18, P3, PT, R2, R5, RZ ;  /* 0x0000000502121210 */ /* 0x000fc40007f7e0ff */
[----:B------:R-:W-:-:S03]  /*0730*/  @P1 IMAD.X R9, R7, 0x1, R4, P2 ;  /* 0x0000000107091824 */ /* 0x000fc600010e0604 */
[----:B------:R-:W-:Y:S01]  /*0740*/  @P1 IMAD.X R19, R25, 0x1, R4, P3 ;  /* 0x0000000119131824 */ /* 0x000fe200018e0604 */
[----:B------:R-:W-:Y:S01]  /*0750*/  @P1 IADD3 R5, P3, PT, R5, 0x2, RZ ;  /* 0x0000000205051810 */ /* 0x000fe20007f7e0ff */
[----:B------:R-:W3:Y:S01]  /*0760*/  LDC.64 R12, c[0x0][0x388] ;  /* 0x0000e200ff0c7b82 */ /* 0x000ee20000000a00 */
[----:B0-----:R-:W-:-:S03]  /*0770*/  @P1 LEA R14, P2, R6, R14, 0x3 ;  /* 0x0000000e060e1211 */ /* 0x001fc600078418ff */
[----:B------:R-:W-:Y:S01]  /*0780*/  @P1 IMAD.X R4, RZ, RZ, R4, P3 ;  /* 0x000000ffff041224 */ /* 0x000fe200018e0604 */
[----:B------:R-:W-:Y:S02]  /*0790*/  @P1 LEA.HI.X R15, R6, R15, R9, 0x3, P2 ;  /* 0x0000000f060f1211 */ /* 0x000fe400010f1c09 */
[----:B------:R-:W-:Y:S02]  /*07a0*/  @!P0 IADD3 R2, P2, PT, R2, R5, RZ ;  /* 0x0000000502028210 */ /* 0x000fe40007f5e0ff */
[C---:B-1----:R-:W-:Y:S01]  /*07b0*/  @P1 LEA R16, P4, R18.reuse, R16, 0x3 ;  /* 0x0000001012101211 */ /* 0x042fe200078818ff */
[----:B------:R-:W4:Y:S03]  /*07c0*/  @P1 LDG.E.64 R22, desc[UR4][R14.64] ;  /* 0x000000040e161981 */ /* 0x000f26000c1e1b00 */
[----:B------:R-:W-:Y:S02]  /*07d0*/  @P1 LEA.HI.X R17, R18, R17, R19, 0x3, P4 ;  /* 0x0000001112111211 */ /* 0x000fe400020f1c13 */
[----:B------:R-:W-:-:S03]  /*07e0*/  @!P0 IADD3 R0, P4, PT, R0, R5, RZ ;  /* 0x0000000500008210 */ /* 0x000fc60007f9e0ff */
[----:B------:R-:W4:Y:S01]  /*07f0*/  @P1 LDG.E.64 R18, desc[UR4][R16.64] ;  /* 0x0000000410121981 */ /* 0x000f22000c1e1b00 */
[----:B--2---:R-:W-:Y:S01]  /*0800*/  @!P0 LEA R10, P3, R0, R10, 0x3 ;  /* 0x0000000a000a8211 */ /* 0x004fe200078618ff */
[--C-:B------:R-:W-:Y:S02]  /*0810*/  @!P0 IMAD.X R7, R7, 0x1, R4.reuse, P4 ;  /* 0x0000000107078824 */ /* 0x100fe400020e0604 */
[----:B------:R-:W-:Y:S01]  /*0820*/  @!P0 IMAD.X R25, R25, 0x1, R4, P2 ;  /* 0x0000000119198824 */ /* 0x000fe200010e0604 */
[----:B---3--:R-:W-:Y:S01]  /*0830*/  @!P0 LEA R12, P2, R2, R12, 0x3 ;  /* 0x0000000c020c8211 */ /* 0x008fe200078418ff */
[----:B------:R-:W2:Y:S01]  /*0840*/  @P1 LDG.E.64 R4, desc[UR4][R14.64+0x8] ;  /* 0x000008040e041981 */ /* 0x000ea2000c1e1b00 */
[----:B------:R-:W-:-:S03]  /*0850*/  @!P0 LEA.HI.X R11, R0, R11, R7, 0x3, P3 ;  /* 0x0000000b000b8211 */ /* 0x000fc600018f1c07 */
[----:B------:R-:W2:Y:S01]  /*0860*/  @P1 LDG.E.64 R6, desc[UR4][R16.64+0x8] ;  /* 0x0000080410061981 */ /* 0x000ea2000c1e1b00 */
[----:B------:R-:W-:-:S03]  /*0870*/  @!P0 LEA.HI.X R13, R2, R13, R25, 0x3, P2 ;  /* 0x0000000d020d8211 */ /* 0x000fc600010f1c19 */
[----:B------:R-:W3:Y:S04]  /*0880*/  @!P0 LDG.E.64 R10, desc[UR4][R10.64] ;  /* 0x000000040a0a8981 */ /* 0x000ee8000c1e1b00 */
[----:B------:R-:W3:Y:S01]  /*0890*/  @!P0 LDG.E.64 R12, desc[UR4][R12.64] ;  /* 0x000000040c0c8981 */ /* 0x000ee2000c1e1b00 */
[----:B----4-:R-:W-:-:S08]  /*08a0*/  @P1 DFMA R18, R22, R18, R20 ;  /* 0x000000121612122b */ /* 0x010fd00000000014 */
[----:B--2---:R-:W-:-:S08]  /*08b0*/  @P1 DFMA R20, R4, R6, R18 ;  /* 0x000000060414122b */ /* 0x004fd00000000012 */
[----:B---3--:R-:W-:-:S11]  /*08c0*/  @!P0 DFMA R20, R10, R12, R20 ;  /* 0x0000000c0a14822b */ /* 0x008fd60000000014 */
.L_x_1:
[----:B------:R-:W-:Y:S05]  /*08d0*/  BSYNC.RECONVERGENT B0 ;  /* 0x0000000000007941 */ /* 0x000fea0003800200 */
.L_x_0:
[----:B------:R-:W0:Y:S01]  /*08e0*/  LDC.64 R4, c[0x0][0x390] ;  /* 0x0000e400ff047b82 */ /* 0x000e220000000a00 */
[----:B------:R-:W-:-:S04]  /*08f0*/  IMAD R3, R3, UR6, R8 ;  /* 0x0000000603037c24 */ /* 0x000fc8000f8e0208 */
[----:B0-----:R-:W-:-:S05]  /*0900*/  IMAD.WIDE R2, R3, 0x8, R4 ;  /* 0x0000000803027825 */ /* 0x001fca00078e0204 */
[----:B------:R-:W-:Y:S01]  /*0910*/  STG.E.64 desc[UR4][R2.64], R20 ;  /* 0x0000001402007986 */ /* 0x000fe2000c101b04 */
[----:B------:R-:W-:Y:S05]  /*0920*/  EXIT ;  /* 0x000000000000794d */ /* 0x000fea0003800000 */
.L_x_5:
[----:B------:R-:W-:-:S00]  /*0930*/  BRA `(.L_x_5) ;  /* 0xfffffffc00fc7947 */ /* 0x000fc0000383ffff */
[----:B------:R-:W-:-:S00]  /*0940*/  NOP ;  /* 0x0000000000007918 */ /* 0x000fc00000000000 */
        /* <DEDUP_REMOVED lines=11> */
.L_x_6:


//--------------------- .nv.shared.reserved.0     --------------------------
	.section	.nv.shared.reserved.0,"aw",@nobits
	.weak		__nv_reservedSMEM_offset_0_alias
	.size		__nv_reservedSMEM_offset_0_alias, 0, 64
	.other		__nv_reservedSMEM_offset_0_alias,@"STO_CUDA_RESERVED_SHARED STV_DEFAULT"
__nv_reservedSMEM_offset_0_alias:
	.zero		0
	.zero		64


//--------------------- .nv.constant0._Z26matrixMultiplicationKernelPdS_S_iii --------------------------
	.section	.nv.constant0._Z26matrixMultiplicationKernelPdS_S_iii,"a",@progbits
	.sectionflags	@""
	.align	4
.nv.constant0._Z26matrixMultiplicationKernelPdS_S_iii:
	.zero		932


//--------------------- SYMBOLS --------------------------

	.type		.nv.reservedSmem.offset0,@object
	.size		.nv.reservedSmem.offset0,0x4
